	.headerflags	@"EF_CUDA_TEXMODE_UNIFIED EF_CUDA_64BIT_ADDRESS EF_CUDA_ACCELERATORS EF_CUDA_SM90 EF_CUDA_VIRTUAL_SM(EF_CUDA_SM90)"
	.elftype	@"ET_EXEC"


//--------------------- .nv.info                  --------------------------
	.section	.nv.info,"",@"SHT_CUDA_INFO"
	.align	4


	//----- nvinfo : EIATTR_REGCOUNT
	.align		4
        /*0000*/ 	.byte	0x04, 0x2f
        /*0002*/ 	.short	(.L_1 - .L_0)
	.align		4
.L_0:
        /*0004*/ 	.word	index@(triton_poi_fused_convolution_leaky_relu_18)
        /*0008*/ 	.word	0x00000016


	//----- nvinfo : EIATTR_MIN_STACK_SIZE
	.align		4
.L_1:
        /*000c*/ 	.byte	0x04, 0x12
        /*000e*/ 	.short	(.L_3 - .L_2)
	.align		4
.L_2:
        /*0010*/ 	.word	index@(triton_poi_fused_convolution_leaky_relu_18)
        /*0014*/ 	.word	0x00000000


	//----- nvinfo : EIATTR_FRAME_SIZE
	.align		4
.L_3:
        /*0018*/ 	.byte	0x04, 0x11
        /*001a*/ 	.short	(.L_5 - .L_4)
	.align		4
.L_4:
        /*001c*/ 	.word	index@(triton_poi_fused_convolution_leaky_relu_18)
        /*0020*/ 	.word	0x00000000


	//----- nvinfo : EIATTR_MIN_STACK_SIZE
	.align		4
.L_5:
        /*0024*/ 	.byte	0x04, 0x12
        /*0026*/ 	.short	(.L_7 - .L_6)
	.align		4
.L_6:
        /*0028*/ 	.word	index@(triton_poi_fused_convolution_leaky_relu_18)
        /*002c*/ 	.word	0x00000000
.L_7:


//--------------------- .nv.info.triton_poi_fused_convolution_leaky_relu_18 --------------------------
	.section	.nv.info.triton_poi_fused_convolution_leaky_relu_18,"",@"SHT_CUDA_INFO"
	.sectionflags	@""
	.align	4


	//----- nvinfo : EIATTR_CUDA_API_VERSION
	.align		4
        /*0000*/ 	.byte	0x04, 0x37
        /*0002*/ 	.short	(.L_9 - .L_8)
.L_8:
        /*0004*/ 	.word	0x0000007c


	//----- nvinfo : EIATTR_KPARAM_INFO
	.align		4
.L_9:
        /*0008*/ 	.byte	0x04, 0x17
        /*000a*/ 	.short	(.L_11 - .L_10)
.L_10:
        /*000c*/ 	.word	0x00000000
        /*0010*/ 	.short	0x0005
        /*0012*/ 	.short	0x0028
        /*0014*/ 	.byte	0x00, 0xf0, 0x11, 0x00


	//----- nvinfo : EIATTR_KPARAM_INFO
	.align		4
.L_11:
        /*0018*/ 	.byte	0x04, 0x17
        /*001a*/ 	.short	(.L_13 - .L_12)
.L_12:
        /*001c*/ 	.word	0x00000000
        /*0020*/ 	.short	0x0004
        /*0022*/ 	.short	0x0020
        /*0024*/ 	.byte	0x00, 0xf4, 0x21, 0x00


	//----- nvinfo : EIATTR_KPARAM_INFO
	.align		4
.L_13:
        /*0028*/ 	.byte	0x04, 0x17
        /*002a*/ 	.short	(.L_15 - .L_14)
.L_14:
        /*002c*/ 	.word	0x00000000
        /*0030*/ 	.short	0x0003
        /*0032*/ 	.short	0x0018
        /*0034*/ 	.byte	0x00, 0xf4, 0x21, 0x00


	//----- nvinfo : EIATTR_KPARAM_INFO
	.align		4
.L_15:
        /*0038*/ 	.byte	0x04, 0x17
        /*003a*/ 	.short	(.L_17 - .L_16)
.L_16:
        /*003c*/ 	.word	0x00000000
        /*0040*/ 	.short	0x0002
        /*0042*/ 	.short	0x0010
        /*0044*/ 	.byte	0x00, 0xf4, 0x21, 0x00


	//----- nvinfo : EIATTR_KPARAM_INFO
	.align		4
.L_17:
        /*0048*/ 	.byte	0x04, 0x17
        /*004a*/ 	.short	(.L_19 - .L_18)
.L_18:
        /*004c*/ 	.word	0x00000000
        /*0050*/ 	.short	0x0001
        /*0052*/ 	.short	0x0008
        /*0054*/ 	.byte	0x00, 0xf4, 0x21, 0x00


	//----- nvinfo : EIATTR_KPARAM_INFO
	.align		4
.L_19:
        /*0058*/ 	.byte	0x04, 0x17
        /*005a*/ 	.short	(.L_21 - .L_20)
.L_20:
        /*005c*/ 	.word	0x00000000
        /*0060*/ 	.short	0x0000
        /*0062*/ 	.short	0x0000
        /*0064*/ 	.byte	0x00, 0xf4, 0x21, 0x00


	//----- nvinfo : EIATTR_SPARSE_MMA_MASK
	.align		4
.L_21:
        /*0068*/ 	.byte	0x03, 0x50
        /*006a*/ 	.short	0x0000


	//----- nvinfo : EIATTR_MAXREG_COUNT
	.align		4
        /*006c*/ 	.byte	0x03, 0x1b
        /*006e*/ 	.short	0x00ff


	//----- nvinfo : EIATTR_EXIT_INSTR_OFFSETS
	.align		4
        /*0070*/ 	.byte	0x04, 0x1c
        /*0072*/ 	.short	(.L_23 - .L_22)


	//   ....[0]....
.L_22:
        /*0074*/ 	.word	0x00000390


	//   ....[1]....
        /*0078*/ 	.word	0x000003b0


	//----- nvinfo : EIATTR_REQNTID
	.align		4
.L_23:
        /*007c*/ 	.byte	0x04, 0x10
        /*007e*/ 	.short	(.L_25 - .L_24)
.L_24:
        /*0080*/ 	.word	0x00000080
        /*0084*/ 	.word	0x00000001
        /*0088*/ 	.word	0x00000001


	//----- nvinfo : EIATTR_CBANK_PARAM_SIZE
	.align		4
.L_25:
        /*008c*/ 	.byte	0x03, 0x19
        /*008e*/ 	.short	0x002c


	//----- nvinfo : EIATTR_PARAM_CBANK
	.align		4
        /*0090*/ 	.byte	0x04, 0x0a
        /*0092*/ 	.short	(.L_27 - .L_26)
	.align		4
.L_26:
        /*0094*/ 	.word	index@(.nv.constant0.triton_poi_fused_convolution_leaky_relu_18)
        /*0098*/ 	.short	0x0210
        /*009a*/ 	.short	0x002c


	//----- nvinfo : EIATTR_SW_WAR
	.align		4
.L_27:
        /*009c*/ 	.byte	0x04, 0x36
        /*009e*/ 	.short	(.L_29 - .L_28)
.L_28:
        /*00a0*/ 	.word	0x00000008
.L_29:


//--------------------- .nv.callgraph             --------------------------
	.section	.nv.callgraph,"",@"SHT_CUDA_CALLGRAPH"
	.align	4
	.sectionentsize	8
	.align		4
        /*0000*/ 	.word	0x00000000
	.align		4
        /*0004*/ 	.word	0xffffffff
	.align		4
        /*0008*/ 	.word	0x00000000
	.align		4
        /*000c*/ 	.word	0xfffffffe
	.align		4
        /*0010*/ 	.word	0x00000000
	.align		4
        /*0014*/ 	.word	0xfffffffd
	.align		4
        /*0018*/ 	.word	0x00000000
	.align		4
        /*001c*/ 	.word	0xfffffffc


//--------------------- .text.triton_poi_fused_convolution_leaky_relu_18 --------------------------
	.section	.text.triton_poi_fused_convolution_leaky_relu_18,"ax",@progbits
	.align	128
        .global         triton_poi_fused_convolution_leaky_relu_18
        .type           triton_poi_fused_convolution_leaky_relu_18,@function
        .size           triton_poi_fused_convolution_leaky_relu_18,(.L_x_1 - triton_poi_fused_convolution_leaky_relu_18)
        .other          triton_poi_fused_convolution_leaky_relu_18,@"STO_CUDA_ENTRY STV_DEFAULT"
triton_poi_fused_convolution_leaky_relu_18:
.text.triton_poi_fused_convolution_leaky_relu_18:
[----:B------:R-:W0:Y:S02]  /*0000*/  LDC R1, c[0x0][0x28] ;  /* 0x00000a00ff017b82 */ /* 0x000e240000000800 */
[----:B------:R-:W1:Y:S01]  /*0010*/  S2R R0, SR_TID.X ;  /* 0x0000000000007919 */ /* 0x000e620000002100 */
[----:B------:R-:W2:Y:S01]  /*0020*/  LDC.64 R12, c[0x0][0x220] ;  /* 0x00008800ff0c7b82 */ /* 0x000ea20000000a00 */
[----:B------:R-:W-:Y:S01]  /*0030*/  CS2R R8, SRZ ;  /* 0x0000000000087805 */ /* 0x000fe2000001ff00 */
[----:B------:R-:W-:Y:S01]  /*0040*/  IMAD.MOV.U32 R11, RZ, RZ, RZ ;  /* 0x000000ffff0b7224 */ /* 0x000fe200078e00ff */
[----:B------:R-:W3:Y:S01]  /*0050*/  S2R R3, SR_CTAID.X ;  /* 0x0000000000037919 */ /* 0x000ee20000002500 */
[----:B------:R-:W-:Y:S01]  /*0060*/  CS2R R14, SRZ ;  /* 0x00000000000e7805 */ /* 0x000fe2000001ff00 */
[----:B------:R-:W-:Y:S01]  /*0070*/  ULDC.64 UR4, c[0x0][0x208] ;  /* 0x0000820000047ab9 */ /* 0x000fe20000000a00 */
[----:B------:R-:W-:Y:S01]  /*0080*/  ULDC.64 UR6, c[0x0][0x228] ;  /* 0x00008a0000067ab9 */ /* 0x000fe20000000a00 */
[----:B------:R-:W-:Y:S01]  /*0090*/  ULDC.64 UR8, c[0x0][0x230] ;  /* 0x00008c0000087ab9 */ /* 0x000fe20000000a00 */
[----:B------:R-:W4:Y:S01]  /*00a0*/  LDC.64 R4, c[0x0][0x210] ;  /* 0x00008400ff047b82 */ /* 0x000f220000000a00 */
[----:B-1----:R-:W-:-:S05]  /*00b0*/  IMAD.SHL.U32 R0, R0, 0x2, RZ ;  /* 0x0000000200007824 */ /* 0x002fca00078e00ff */
[----:B------:R-:W-:-:S05]  /*00c0*/  LOP3.LUT R0, R0, 0xfe, RZ, 0xc0, !PT ;  /* 0x000000fe00007812 */ /* 0x000fca00078ec0ff */
[----:B---3--:R-:W-:-:S04]  /*00d0*/  IMAD R0, R3, 0x100, R0 ;  /* 0x0000010003007824 */ /* 0x008fc800078e0200 */
[C---:B------:R-:W-:Y:S01]  /*00e0*/  IMAD.HI R2, R0.reuse, 0x2e8ba2e9, RZ ;  /* 0x2e8ba2e900027827 */ /* 0x040fe200078e02ff */
[----:B------:R-:W-:-:S03]  /*00f0*/  ISETP.GE.AND P0, PT, R0, 0xb00, PT ;  /* 0x00000b000000780c */ /* 0x000fc60003f06270 */
[----:B----4-:R-:W-:Y:S01]  /*0100*/  IMAD.WIDE R4, R0, 0x4, R4 ;  /* 0x0000000400047825 */ /* 0x010fe200078e0204 */
[----:B------:R-:W-:-:S04]  /*0110*/  SHF.R.U32.HI R3, RZ, 0x1f, R2 ;  /* 0x0000001fff037819 */ /* 0x000fc80000011602 */
[----:B------:R-:W-:Y:S02]  /*0120*/  LEA.HI.SX32 R6, R2, R3, 0x1e ;  /* 0x0000000302067211 */ /* 0x000fe400078ff2ff */
[----:B------:R-:W1:Y:S02]  /*0130*/  LDC.64 R2, c[0x0][0x218] ;  /* 0x00008600ff027b82 */ /* 0x000e640000000a00 */
[----:B------:R-:W-:Y:S01]  /*0140*/  SHF.R.S32.HI R7, RZ, 0x1f, R6 ;  /* 0x0000001fff077819 */ /* 0x000fe20000011406 */
[----:B------:R-:W3:Y:S03]  /*0150*/  @!P0 LDG.E.64 R8, desc[UR4][R4.64] ;  /* 0x0000000404088981 */ /* 0x000ee6000c1e1b00 */
[----:B------:R-:W-:-:S04]  /*0160*/  LEA.HI R7, R7, R6, RZ, 0x5 ;  /* 0x0000000607077211 */ /* 0x000fc800078f28ff */
[----:B------:R-:W-:-:S05]  /*0170*/  LOP3.LUT R7, R7, 0xffffffe0, RZ, 0xc0, !PT ;  /* 0xffffffe007077812 */ /* 0x000fca00078ec0ff */
[----:B------:R-:W-:Y:S02]  /*0180*/  IMAD.IADD R7, R6, 0x1, -R7 ;  /* 0x0000000106077824 */ /* 0x000fe400078e0a07 */
[----:B------:R-:W-:Y:S02]  /*0190*/  IMAD.MOV.U32 R6, RZ, RZ, RZ ;  /* 0x000000ffff067224 */ /* 0x000fe400078e00ff */
[----:B--2---:R-:W-:-:S04]  /*01a0*/  IMAD.WIDE R12, R7, 0x4, R12 ;  /* 0x00000004070c7825 */ /* 0x004fc800078e020c */
[----:B-1----:R-:W-:Y:S01]  /*01b0*/  IMAD.WIDE R2, R0, 0x4, R2 ;  /* 0x0000000400027825 */ /* 0x002fe200078e0202 */
[----:B------:R-:W3:Y:S04]  /*01c0*/  @!P0 LDG.E.EL R6, desc[UR4][R12.64] ;  /* 0x000000040c068981 */ /* 0x000ee8000c2e1900 */
[----:B------:R-:W2:Y:S04]  /*01d0*/  @!P0 LDG.E.EL R11, desc[UR4][R12.64] ;  /* 0x000000040c0b8981 */ /* 0x000ea8000c2e1900 */
[----:B------:R-:W4:Y:S01]  /*01e0*/  @!P0 LDG.E.64 R14, desc[UR4][R2.64] ;  /* 0x00000004020e8981 */ /* 0x000f22000c1e1b00 */
[----:B------:R-:W-:-:S02]  /*01f0*/  SHF.R.S32.HI R17, RZ, 0x1f, R0 ;  /* 0x0000001fff117819 */ /* 0x000fc40000011400 */
[----:B------:R-:W-:Y:S02]  /*0200*/  IADD3 R10, P5, R0, UR6, RZ ;  /* 0x00000006000a7c10 */ /* 0x000fe4000ffbe0ff */
[C---:B---3--:R-:W-:Y:S02]  /*0210*/  FSETP.GT.AND P4, PT, R6.reuse, -R9, PT ;  /* 0x800000090600720b */ /* 0x048fe40003f84000 */
[----:B--2---:R-:W-:Y:S02]  /*0220*/  FSETP.GT.AND P3, PT, R11, -R8, PT ;  /* 0x800000080b00720b */ /* 0x004fe40003f64000 */
[----:B------:R-:W-:Y:S02]  /*0230*/  SEL R16, RZ, 0x100, !P4 ;  /* 0x00000100ff107807 */ /* 0x000fe40006000000 */
[C---:B----4-:R-:W-:Y:S01]  /*0240*/  FSETP.GT.AND P2, PT, R6.reuse, -R15, PT ;  /* 0x8000000f0600720b */ /* 0x050fe20003f44000 */
[----:B------:R-:W-:Y:S01]  /*0250*/  FADD R7, R15, R6 ;  /* 0x000000060f077221 */ /* 0x000fe20000000000 */
[----:B------:R-:W-:Y:S01]  /*0260*/  SEL R15, RZ, 0x1, !P3 ;  /* 0x00000001ff0f7807 */ /* 0x000fe20005800000 */
[----:B------:R-:W-:Y:S01]  /*0270*/  FADD R9, R6, R9 ;  /* 0x0000000906097221 */ /* 0x000fe20000000000 */
[C---:B------:R-:W-:Y:S01]  /*0280*/  FSETP.GT.AND P1, PT, R11.reuse, -R14, PT ;  /* 0x8000000e0b00720b */ /* 0x040fe20003f24000 */
[----:B------:R-:W-:Y:S01]  /*0290*/  FADD R6, R14, R11 ;  /* 0x0000000b0e067221 */ /* 0x000fe20000000000 */
[----:B------:R-:W-:Y:S01]  /*02a0*/  FADD R8, R11, R8 ;  /* 0x000000080b087221 */ /* 0x000fe20000000000 */
[----:B------:R-:W-:Y:S01]  /*02b0*/  IADD3.X R11, R17, UR7, RZ, P5, !PT ;  /* 0x00000007110b7c10 */ /* 0x000fe2000affe4ff */
[----:B------:R-:W-:Y:S01]  /*02c0*/  IMAD.IADD R19, R15, 0x1, R16 ;  /* 0x000000010f137824 */ /* 0x000fe200078e0210 */
[----:B------:R-:W-:-:S02]  /*02d0*/  IADD3 R12, P5, R0, UR8, RZ ;  /* 0x00000008000c7c10 */ /* 0x000fc4000ffbe0ff */
[----:B------:R-:W-:Y:S02]  /*02e0*/  SEL R0, RZ, 0x1, !P1 ;  /* 0x00000001ff007807 */ /* 0x000fe40004800000 */
[----:B------:R-:W-:Y:S01]  /*02f0*/  SEL R15, RZ, 0x100, !P2 ;  /* 0x00000100ff0f7807 */ /* 0x000fe20005000000 */
[----:B------:R-:W-:Y:S01]  /*0300*/  @!P4 FMUL R9, R9, 0.10000000149011611938 ;  /* 0x3dcccccd0909c820 */ /* 0x000fe20000400000 */
[----:B------:R-:W-:Y:S01]  /*0310*/  @!P3 FMUL R8, R8, 0.10000000149011611938 ;  /* 0x3dcccccd0808b820 */ /* 0x000fe20000400000 */
[----:B------:R-:W-:Y:S02]  /*0320*/  IADD3.X R13, R17, UR9, RZ, P5, !PT ;  /* 0x00000009110d7c10 */ /* 0x000fe4000affe4ff */
[----:B------:R-:W-:Y:S01]  /*0330*/  IMAD.IADD R15, R0, 0x1, R15 ;  /* 0x00000001000f7824 */ /* 0x000fe200078e020f */
[----:B------:R1:W-:Y:S04]  /*0340*/  @!P0 STG.E.U16 desc[UR4][R10.64], R19 ;  /* 0x000000130a008986 */ /* 0x0003e8000c101504 */
[----:B------:R1:W-:Y:S01]  /*0350*/  @!P0 STG.E.64 desc[UR4][R4.64], R8 ;  /* 0x0000000804008986 */ /* 0x0003e2000c101b04 */
[----:B------:R-:W-:-:S03]  /*0360*/  @!P2 FMUL R7, R7, 0.10000000149011611938 ;  /* 0x3dcccccd0707a820 */ /* 0x000fc60000400000 */
[----:B------:R1:W-:Y:S01]  /*0370*/  @!P0 STG.E.U16 desc[UR4][R12.64], R15 ;  /* 0x0000000f0c008986 */ /* 0x0003e2000c101504 */
[----:B------:R-:W-:Y:S01]  /*0380*/  @!P1 FMUL R6, R6, 0.10000000149011611938 ;  /* 0x3dcccccd06069820 */ /* 0x000fe20000400000 */
[----:B------:R-:W-:Y:S06]  /*0390*/  @P0 EXIT ;  /* 0x000000000000094d */ /* 0x000fec0003800000 */
[----:B------:R-:W-:Y:S01]  /*03a0*/  STG.E.64 desc[UR4][R2.64], R6 ;  /* 0x0000000602007986 */ /* 0x000fe2000c101b04 */
[----:B------:R-:W-:Y:S05]  /*03b0*/  EXIT ;  /* 0x000000000000794d */ /* 0x000fea0003800000 */
.L_x_0:
[----:B------:R-:W-:-:S00]  /*03c0*/  BRA `(.L_x_0) ;  /* 0xfffffffc00fc7947 */ /* 0x000fc0000383ffff */
[----:B------:R-:W-:-:S00]  /*03d0*/  NOP ;  /* 0x0000000000007918 */ /* 0x000fc00000000000 */
        /* <DEDUP_REMOVED lines=10> */
.L_x_1:


//--------------------- .nv.constant0.triton_poi_fused_convolution_leaky_relu_18 --------------------------
	.section	.nv.constant0.triton_poi_fused_convolution_leaky_relu_18,"a",@progbits
	.sectionflags	@""
	.align	4
.nv.constant0.triton_poi_fused_convolution_leaky_relu_18:
	.zero		572
